//
// Generated by NVIDIA NVVM Compiler
//
// Compiler Build ID: CL-36424714
// Cuda compilation tools, release 13.0, V13.0.88
// Based on NVVM 20.0.0
//

.version 9.0
.target sm_100
.address_size 64

	// .globl	batched_matmul_tiled_kernel_O2
// _ZZ30batched_matmul_tiled_kernel_O2E2As has been demoted
// _ZZ30batched_matmul_tiled_kernel_O2E2Bs has been demoted

.visible .entry batched_matmul_tiled_kernel_O2(
	.param .u64 .ptr .align 1 batched_matmul_tiled_kernel_O2_param_0,
	.param .u64 .ptr .align 1 batched_matmul_tiled_kernel_O2_param_1,
	.param .u64 .ptr .align 1 batched_matmul_tiled_kernel_O2_param_2,
	.param .u32 batched_matmul_tiled_kernel_O2_param_3,
	.param .u32 batched_matmul_tiled_kernel_O2_param_4,
	.param .u32 batched_matmul_tiled_kernel_O2_param_5,
	.param .u32 batched_matmul_tiled_kernel_O2_param_6
)
{
	.reg .pred 	%p<24>;
	.reg .b32 	%r<67>;
	.reg .b32 	%f<183>;
	.reg .b64 	%rd<31>;
	// demoted variable
	.shared .align 4 .b8 _ZZ30batched_matmul_tiled_kernel_O2E2As[4224];
	// demoted variable
	.shared .align 4 .b8 _ZZ30batched_matmul_tiled_kernel_O2E2Bs[4224];
	ld.param.u64 	%rd4, [batched_matmul_tiled_kernel_O2_param_0];
	ld.param.u64 	%rd5, [batched_matmul_tiled_kernel_O2_param_1];
	ld.param.u64 	%rd6, [batched_matmul_tiled_kernel_O2_param_2];
	ld.param.u32 	%r29, [batched_matmul_tiled_kernel_O2_param_3];
	ld.param.u32 	%r30, [batched_matmul_tiled_kernel_O2_param_4];
	ld.param.u32 	%r31, [batched_matmul_tiled_kernel_O2_param_5];
	ld.param.u32 	%r32, [batched_matmul_tiled_kernel_O2_param_6];
	cvta.to.global.u64 	%rd7, %rd5;
	cvta.to.global.u64 	%rd8, %rd4;
	cvta.to.global.u64 	%rd9, %rd6;
	mov.u32 	%r1, %ctaid.z;
	mov.u32 	%r2, %tid.x;
	mov.u32 	%r63, %tid.y;
	mov.u32 	%r33, %ctaid.y;
	shl.b32 	%r34, %r33, 5;
	add.s32 	%r4, %r34, %r63;
	mov.u32 	%r35, %ctaid.x;
	shl.b32 	%r5, %r35, 5;
	shl.b32 	%r61, %r2, 1;
	add.s32 	%r7, %r5, %r61;
	or.b32  	%r8, %r7, 1;
	mul.lo.s32 	%r36, %r30, %r1;
	mul.lo.s32 	%r37, %r36, %r31;
	mul.wide.s32 	%rd10, %r37, 4;
	add.s64 	%rd1, %rd8, %rd10;
	mul.lo.s32 	%r38, %r31, %r1;
	mul.lo.s32 	%r39, %r38, %r32;
	mul.wide.s32 	%rd11, %r39, 4;
	add.s64 	%rd2, %rd7, %rd11;
	mul.lo.s32 	%r40, %r36, %r32;
	mul.wide.s32 	%rd12, %r40, 4;
	add.s64 	%rd3, %rd9, %rd12;
	setp.lt.s32 	%p2, %r31, 1;
	mov.f32 	%f181, 0f00000000;
	mov.f32 	%f182, %f181;
	@%p2 bra 	$L__BB0_23;
	setp.lt.s32 	%p3, %r4, %r30;
	setp.lt.s32 	%p4, %r1, %r29;
	and.pred  	%p1, %p4, %p3;
	mul.lo.s32 	%r42, %r63, 132;
	mov.u32 	%r43, _ZZ30batched_matmul_tiled_kernel_O2E2As;
	add.s32 	%r9, %r43, %r42;
	shl.b32 	%r44, %r61, 2;
	add.s32 	%r10, %r9, %r44;
	mov.u32 	%r45, _ZZ30batched_matmul_tiled_kernel_O2E2Bs;
	add.s32 	%r46, %r45, %r42;
	add.s32 	%r11, %r46, %r44;
	sub.s32 	%r12, %r8, %r5;
	mul.lo.s32 	%r65, %r63, %r32;
	shl.b32 	%r14, %r32, 5;
	add.s32 	%r47, %r65, %r5;
	add.s32 	%r64, %r47, %r61;
	mad.lo.s32 	%r62, %r31, %r4, %r61;
	mov.f32 	%f182, 0f00000000;
	mov.b32 	%r66, 1;
	not.pred 	%p5, %p1;
	cvt.s64.s32 	%rd20, %r7;
	mov.f32 	%f181, %f182;
$L__BB0_2:
	mov.u32 	%r22, %r66;
	@%p5 bra 	$L__BB0_9;
	add.s32 	%r49, %r61, 1;
	setp.ge.s32 	%p7, %r49, %r31;
	@%p7 bra 	$L__BB0_5;
	mul.wide.u32 	%rd15, %r62, 4;
	add.s64 	%rd16, %rd1, %rd15;
	ld.global.nc.v2.f32 	{%f14, %f15}, [%rd16];
	st.shared.f32 	[%r10], %f14;
	st.shared.f32 	[%r10+4], %f15;
	bra.uni 	$L__BB0_11;
$L__BB0_5:
	setp.ge.s32 	%p8, %r61, %r31;
	mov.f32 	%f179, 0f00000000;
	@%p8 bra 	$L__BB0_7;
	mul.wide.u32 	%rd13, %r62, 4;
	add.s64 	%rd14, %rd1, %rd13;
	ld.global.nc.f32 	%f179, [%rd14];
$L__BB0_7:
	setp.gt.u32 	%p9, %r2, 15;
	st.shared.f32 	[%r10], %f179;
	@%p9 bra 	$L__BB0_11;
	mov.b32 	%r50, 0;
	st.shared.u32 	[%r10+4], %r50;
	bra.uni 	$L__BB0_11;
$L__BB0_9:
	setp.gt.u32 	%p6, %r2, 15;
	@%p6 bra 	$L__BB0_11;
	mov.b32 	%r48, 0;
	st.shared.u32 	[%r10], %r48;
	st.shared.u32 	[%r10+4], %r48;
$L__BB0_11:
	setp.ge.s32 	%p10, %r1, %r29;
	setp.ge.s32 	%p11, %r63, %r31;
	or.pred  	%p12, %p10, %p11;
	@%p12 bra 	$L__BB0_18;
	setp.ge.s32 	%p15, %r8, %r32;
	@%p15 bra 	$L__BB0_14;
	cvt.s64.s32 	%rd19, %r65;
	add.s64 	%rd21, %rd19, %rd20;
	shl.b64 	%rd22, %rd21, 2;
	add.s64 	%rd23, %rd2, %rd22;
	ld.global.nc.v2.f32 	{%f17, %f18}, [%rd23];
	st.shared.f32 	[%r11], %f17;
	st.shared.f32 	[%r11+4], %f18;
	bra.uni 	$L__BB0_22;
$L__BB0_14:
	setp.ge.s32 	%p16, %r7, %r32;
	mov.f32 	%f180, 0f00000000;
	@%p16 bra 	$L__BB0_16;
	mul.wide.s32 	%rd17, %r64, 4;
	add.s64 	%rd18, %rd2, %rd17;
	ld.global.nc.f32 	%f180, [%rd18];
$L__BB0_16:
	setp.gt.u32 	%p17, %r12, 31;
	st.shared.f32 	[%r11], %f180;
	@%p17 bra 	$L__BB0_22;
	mov.b32 	%r53, 0;
	st.shared.u32 	[%r11+4], %r53;
	bra.uni 	$L__BB0_22;
$L__BB0_18:
	setp.gt.u32 	%p13, %r2, 15;
	@%p13 bra 	$L__BB0_20;
	mov.b32 	%r51, 0;
	st.shared.u32 	[%r11], %r51;
$L__BB0_20:
	setp.gt.u32 	%p14, %r12, 31;
	@%p14 bra 	$L__BB0_22;
	mov.b32 	%r52, 0;
	st.shared.u32 	[%r11+4], %r52;
$L__BB0_22:
	bar.sync 	0;
	ld.shared.f32 	%f19, [%r9];
	shl.b32 	%r54, %r2, 3;
	mov.u32 	%r55, _ZZ30batched_matmul_tiled_kernel_O2E2Bs;
	add.s32 	%r56, %r55, %r54;
	ld.shared.f32 	%f20, [%r56];
	fma.rn.f32 	%f21, %f19, %f20, %f181;
	ld.shared.f32 	%f22, [%r56+4];
	fma.rn.f32 	%f23, %f19, %f22, %f182;
	ld.shared.f32 	%f24, [%r9+4];
	ld.shared.f32 	%f25, [%r56+132];
	fma.rn.f32 	%f26, %f24, %f25, %f21;
	ld.shared.f32 	%f27, [%r56+136];
	fma.rn.f32 	%f28, %f24, %f27, %f23;
	ld.shared.f32 	%f29, [%r9+8];
	ld.shared.f32 	%f30, [%r56+264];
	fma.rn.f32 	%f31, %f29, %f30, %f26;
	ld.shared.f32 	%f32, [%r56+268];
	fma.rn.f32 	%f33, %f29, %f32, %f28;
	ld.shared.f32 	%f34, [%r9+12];
	ld.shared.f32 	%f35, [%r56+396];
	fma.rn.f32 	%f36, %f34, %f35, %f31;
	ld.shared.f32 	%f37, [%r56+400];
	fma.rn.f32 	%f38, %f34, %f37, %f33;
	ld.shared.f32 	%f39, [%r9+16];
	ld.shared.f32 	%f40, [%r56+528];
	fma.rn.f32 	%f41, %f39, %f40, %f36;
	ld.shared.f32 	%f42, [%r56+532];
	fma.rn.f32 	%f43, %f39, %f42, %f38;
	ld.shared.f32 	%f44, [%r9+20];
	ld.shared.f32 	%f45, [%r56+660];
	fma.rn.f32 	%f46, %f44, %f45, %f41;
	ld.shared.f32 	%f47, [%r56+664];
	fma.rn.f32 	%f48, %f44, %f47, %f43;
	ld.shared.f32 	%f49, [%r9+24];
	ld.shared.f32 	%f50, [%r56+792];
	fma.rn.f32 	%f51, %f49, %f50, %f46;
	ld.shared.f32 	%f52, [%r56+796];
	fma.rn.f32 	%f53, %f49, %f52, %f48;
	ld.shared.f32 	%f54, [%r9+28];
	ld.shared.f32 	%f55, [%r56+924];
	fma.rn.f32 	%f56, %f54, %f55, %f51;
	ld.shared.f32 	%f57, [%r56+928];
	fma.rn.f32 	%f58, %f54, %f57, %f53;
	ld.shared.f32 	%f59, [%r9+32];
	ld.shared.f32 	%f60, [%r56+1056];
	fma.rn.f32 	%f61, %f59, %f60, %f56;
	ld.shared.f32 	%f62, [%r56+1060];
	fma.rn.f32 	%f63, %f59, %f62, %f58;
	ld.shared.f32 	%f64, [%r9+36];
	ld.shared.f32 	%f65, [%r56+1188];
	fma.rn.f32 	%f66, %f64, %f65, %f61;
	ld.shared.f32 	%f67, [%r56+1192];
	fma.rn.f32 	%f68, %f64, %f67, %f63;
	ld.shared.f32 	%f69, [%r9+40];
	ld.shared.f32 	%f70, [%r56+1320];
	fma.rn.f32 	%f71, %f69, %f70, %f66;
	ld.shared.f32 	%f72, [%r56+1324];
	fma.rn.f32 	%f73, %f69, %f72, %f68;
	ld.shared.f32 	%f74, [%r9+44];
	ld.shared.f32 	%f75, [%r56+1452];
	fma.rn.f32 	%f76, %f74, %f75, %f71;
	ld.shared.f32 	%f77, [%r56+1456];
	fma.rn.f32 	%f78, %f74, %f77, %f73;
	ld.shared.f32 	%f79, [%r9+48];
	ld.shared.f32 	%f80, [%r56+1584];
	fma.rn.f32 	%f81, %f79, %f80, %f76;
	ld.shared.f32 	%f82, [%r56+1588];
	fma.rn.f32 	%f83, %f79, %f82, %f78;
	ld.shared.f32 	%f84, [%r9+52];
	ld.shared.f32 	%f85, [%r56+1716];
	fma.rn.f32 	%f86, %f84, %f85, %f81;
	ld.shared.f32 	%f87, [%r56+1720];
	fma.rn.f32 	%f88, %f84, %f87, %f83;
	ld.shared.f32 	%f89, [%r9+56];
	ld.shared.f32 	%f90, [%r56+1848];
	fma.rn.f32 	%f91, %f89, %f90, %f86;
	ld.shared.f32 	%f92, [%r56+1852];
	fma.rn.f32 	%f93, %f89, %f92, %f88;
	ld.shared.f32 	%f94, [%r9+60];
	ld.shared.f32 	%f95, [%r56+1980];
	fma.rn.f32 	%f96, %f94, %f95, %f91;
	ld.shared.f32 	%f97, [%r56+1984];
	fma.rn.f32 	%f98, %f94, %f97, %f93;
	ld.shared.f32 	%f99, [%r9+64];
	ld.shared.f32 	%f100, [%r56+2112];
	fma.rn.f32 	%f101, %f99, %f100, %f96;
	ld.shared.f32 	%f102, [%r56+2116];
	fma.rn.f32 	%f103, %f99, %f102, %f98;
	ld.shared.f32 	%f104, [%r9+68];
	ld.shared.f32 	%f105, [%r56+2244];
	fma.rn.f32 	%f106, %f104, %f105, %f101;
	ld.shared.f32 	%f107, [%r56+2248];
	fma.rn.f32 	%f108, %f104, %f107, %f103;
	ld.shared.f32 	%f109, [%r9+72];
	ld.shared.f32 	%f110, [%r56+2376];
	fma.rn.f32 	%f111, %f109, %f110, %f106;
	ld.shared.f32 	%f112, [%r56+2380];
	fma.rn.f32 	%f113, %f109, %f112, %f108;
	ld.shared.f32 	%f114, [%r9+76];
	ld.shared.f32 	%f115, [%r56+2508];
	fma.rn.f32 	%f116, %f114, %f115, %f111;
	ld.shared.f32 	%f117, [%r56+2512];
	fma.rn.f32 	%f118, %f114, %f117, %f113;
	ld.shared.f32 	%f119, [%r9+80];
	ld.shared.f32 	%f120, [%r56+2640];
	fma.rn.f32 	%f121, %f119, %f120, %f116;
	ld.shared.f32 	%f122, [%r56+2644];
	fma.rn.f32 	%f123, %f119, %f122, %f118;
	ld.shared.f32 	%f124, [%r9+84];
	ld.shared.f32 	%f125, [%r56+2772];
	fma.rn.f32 	%f126, %f124, %f125, %f121;
	ld.shared.f32 	%f127, [%r56+2776];
	fma.rn.f32 	%f128, %f124, %f127, %f123;
	ld.shared.f32 	%f129, [%r9+88];
	ld.shared.f32 	%f130, [%r56+2904];
	fma.rn.f32 	%f131, %f129, %f130, %f126;
	ld.shared.f32 	%f132, [%r56+2908];
	fma.rn.f32 	%f133, %f129, %f132, %f128;
	ld.shared.f32 	%f134, [%r9+92];
	ld.shared.f32 	%f135, [%r56+3036];
	fma.rn.f32 	%f136, %f134, %f135, %f131;
	ld.shared.f32 	%f137, [%r56+3040];
	fma.rn.f32 	%f138, %f134, %f137, %f133;
	ld.shared.f32 	%f139, [%r9+96];
	ld.shared.f32 	%f140, [%r56+3168];
	fma.rn.f32 	%f141, %f139, %f140, %f136;
	ld.shared.f32 	%f142, [%r56+3172];
	fma.rn.f32 	%f143, %f139, %f142, %f138;
	ld.shared.f32 	%f144, [%r9+100];
	ld.shared.f32 	%f145, [%r56+3300];
	fma.rn.f32 	%f146, %f144, %f145, %f141;
	ld.shared.f32 	%f147, [%r56+3304];
	fma.rn.f32 	%f148, %f144, %f147, %f143;
	ld.shared.f32 	%f149, [%r9+104];
	ld.shared.f32 	%f150, [%r56+3432];
	fma.rn.f32 	%f151, %f149, %f150, %f146;
	ld.shared.f32 	%f152, [%r56+3436];
	fma.rn.f32 	%f153, %f149, %f152, %f148;
	ld.shared.f32 	%f154, [%r9+108];
	ld.shared.f32 	%f155, [%r56+3564];
	fma.rn.f32 	%f156, %f154, %f155, %f151;
	ld.shared.f32 	%f157, [%r56+3568];
	fma.rn.f32 	%f158, %f154, %f157, %f153;
	ld.shared.f32 	%f159, [%r9+112];
	ld.shared.f32 	%f160, [%r56+3696];
	fma.rn.f32 	%f161, %f159, %f160, %f156;
	ld.shared.f32 	%f162, [%r56+3700];
	fma.rn.f32 	%f163, %f159, %f162, %f158;
	ld.shared.f32 	%f164, [%r9+116];
	ld.shared.f32 	%f165, [%r56+3828];
	fma.rn.f32 	%f166, %f164, %f165, %f161;
	ld.shared.f32 	%f167, [%r56+3832];
	fma.rn.f32 	%f168, %f164, %f167, %f163;
	ld.shared.f32 	%f169, [%r9+120];
	ld.shared.f32 	%f170, [%r56+3960];
	fma.rn.f32 	%f171, %f169, %f170, %f166;
	ld.shared.f32 	%f172, [%r56+3964];
	fma.rn.f32 	%f173, %f169, %f172, %f168;
	ld.shared.f32 	%f174, [%r9+124];
	ld.shared.f32 	%f175, [%r56+4092];
	fma.rn.f32 	%f181, %f174, %f175, %f171;
	ld.shared.f32 	%f176, [%r56+4096];
	fma.rn.f32 	%f182, %f174, %f176, %f173;
	bar.sync 	0;
	add.s32 	%r66, %r22, 32;
	add.s32 	%r57, %r22, 31;
	add.s32 	%r65, %r65, %r14;
	add.s32 	%r64, %r64, %r14;
	add.s32 	%r63, %r63, 32;
	add.s32 	%r62, %r62, 32;
	add.s32 	%r61, %r61, 32;
	setp.lt.s32 	%p18, %r57, %r31;
	@%p18 bra 	$L__BB0_2;
$L__BB0_23:
	setp.ge.s32 	%p19, %r1, %r29;
	setp.ge.s32 	%p20, %r4, %r30;
	or.pred  	%p21, %p19, %p20;
	@%p21 bra 	$L__BB0_28;
	setp.ge.s32 	%p22, %r7, %r32;
	@%p22 bra 	$L__BB0_26;
	mad.lo.s32 	%r59, %r32, %r4, %r7;
	mul.wide.s32 	%rd24, %r59, 4;
	add.s64 	%rd25, %rd3, %rd24;
	st.global.f32 	[%rd25], %f181;
$L__BB0_26:
	setp.ge.s32 	%p23, %r8, %r32;
	@%p23 bra 	$L__BB0_28;
	mul.lo.s32 	%r60, %r32, %r4;
	cvt.s64.s32 	%rd26, %r60;
	cvt.s64.s32 	%rd27, %r7;
	add.s64 	%rd28, %rd26, %rd27;
	shl.b64 	%rd29, %rd28, 2;
	add.s64 	%rd30, %rd3, %rd29;
	st.global.f32 	[%rd30+4], %f182;
$L__BB0_28:
	ret;

}


// ===== COMPILED SASS (sm_100) =====

	.target	sm_100

	.elftype	@"ET_EXEC"


//--------------------- .note.nv.tkinfo           --------------------------
	.section	.note.nv.tkinfo,"",@"SHT_NOTE"
	.sectionflags	@"SHF_NOTE_NV_TKINFO"
	.tkinfo
        /*0018*/ 	.word	0x00000002
        /*0030*/ 	.string	""
        /*0030*/ 	.string	"ptxas"
        /*0030*/ 	.string	"Cuda compilation tools, release 13.0, V13.0.88"
        /*0030*/ 	.string	"Build cuda_13.0.r13.0/compiler.36424714_0"
        /*0030*/ 	.string	"-arch sm_100 -m 64 "



//--------------------- .note.nv.cuinfo           --------------------------
	.section	.note.nv.cuinfo,"",@"SHT_NOTE"
	.sectionflags	@"SHF_NOTE_NV_CUINFO"
        /*0018*/ 	.short	0x0002
        /*001a*/ 	.short	0x0064
        /*001c*/ 	.short	0x0082
	.zero		2


//--------------------- .nv.info                  --------------------------
	.section	.nv.info,"",@"SHT_CUDA_INFO"
	.align	4


	//----- nvinfo : EIATTR_REGCOUNT
	.align		4
        /*0000*/ 	.byte	0x04, 0x2f
        /*0002*/ 	.short	(.L_1 - .L_0)
	.align		4
.L_0:
        /*0004*/ 	.word	index@(batched_matmul_tiled_kernel_O2)
        /*0008*/ 	.word	0x0000001f


	//----- nvinfo : EIATTR_FRAME_SIZE
	.align		4
.L_1:
        /*000c*/ 	.byte	0x04, 0x11
        /*000e*/ 	.short	(.L_3 - .L_2)
	.align		4
.L_2:
        /*0010*/ 	.word	index@(batched_matmul_tiled_kernel_O2)
        /*0014*/ 	.word	0x00000000


	//----- nvinfo : EIATTR_MIN_STACK_SIZE
	.align		4
.L_3:
        /*0018*/ 	.byte	0x04, 0x12
        /*001a*/ 	.short	(.L_5 - .L_4)
	.align		4
.L_4:
        /*001c*/ 	.word	index@(batched_matmul_tiled_kernel_O2)
        /*0020*/ 	.word	0x00000000
.L_5:


//--------------------- .nv.compat                --------------------------
	.section	.nv.compat,"",@"SHT_CUDA_COMPAT_INFO"
	.align	4
        /*0000*/ 	.byte	0x02, 0x09, 0x00, 0x00, 0x02, 0x02, 0x01, 0x00, 0x02, 0x05, 0x05, 0x00, 0x03, 0x07, 0x01, 0x01
        /*0010*/ 	.byte	0x02, 0x03, 0x00, 0x00, 0x02, 0x06, 0x01, 0x00, 0x04, 0x0b, 0x08, 0x00, 0x09, 0x00, 0x00, 0x00
        /*0020*/ 	.byte	0x00, 0x00, 0x00, 0x00


//--------------------- .nv.info.batched_matmul_tiled_kernel_O2 --------------------------
	.section	.nv.info.batched_matmul_tiled_kernel_O2,"",@"SHT_CUDA_INFO"
	.sectionflags	@""
	.align	4


	//----- nvinfo : EIATTR_CUDA_API_VERSION
	.align		4
        /*0000*/ 	.byte	0x04, 0x37
        /*0002*/ 	.short	(.L_7 - .L_6)
.L_6:
        /*0004*/ 	.word	0x00000082


	//----- nvinfo : EIATTR_KPARAM_INFO
	.align		4
.L_7:
        /*0008*/ 	.byte	0x04, 0x17
        /*000a*/ 	.short	(.L_9 - .L_8)
.L_8:
        /*000c*/ 	.word	0x00000000
        /*0010*/ 	.short	0x0006
        /*0012*/ 	.short	0x0024
        /*0014*/ 	.byte	0x00, 0xf0, 0x11, 0x00


	//----- nvinfo : EIATTR_KPARAM_INFO
	.align		4
.L_9:
        /*0018*/ 	.byte	0x04, 0x17
        /*001a*/ 	.short	(.L_11 - .L_10)
.L_10:
        /*001c*/ 	.word	0x00000000
        /*0020*/ 	.short	0x0005
        /*0022*/ 	.short	0x0020
        /*0024*/ 	.byte	0x00, 0xf0, 0x11, 0x00


	//----- nvinfo : EIATTR_KPARAM_INFO
	.align		4
.L_11:
        /*0028*/ 	.byte	0x04, 0x17
        /*002a*/ 	.short	(.L_13 - .L_12)
.L_12:
        /*002c*/ 	.word	0x00000000
        /*0030*/ 	.short	0x0004
        /*0032*/ 	.short	0x001c
        /*0034*/ 	.byte	0x00, 0xf0, 0x11, 0x00


	//----- nvinfo : EIATTR_KPARAM_INFO
	.align		4
.L_13:
        /*0038*/ 	.byte	0x04, 0x17
        /*003a*/ 	.short	(.L_15 - .L_14)
.L_14:
        /*003c*/ 	.word	0x00000000
        /*0040*/ 	.short	0x0003
        /*0042*/ 	.short	0x0018
        /*0044*/ 	.byte	0x00, 0xf0, 0x11, 0x00


	//----- nvinfo : EIATTR_KPARAM_INFO
	.align		4
.L_15:
        /*0048*/ 	.byte	0x04, 0x17
        /*004a*/ 	.short	(.L_17 - .L_16)
.L_16:
        /*004c*/ 	.word	0x00000000
        /*0050*/ 	.short	0x0002
        /*0052*/ 	.short	0x0010
        /*0054*/ 	.byte	0x00, 0xf5, 0x21, 0x00


	//----- nvinfo : EIATTR_KPARAM_INFO
	.align		4
.L_17:
        /*0058*/ 	.byte	0x04, 0x17
        /*005a*/ 	.short	(.L_19 - .L_18)
.L_18:
        /*005c*/ 	.word	0x00000000
        /*0060*/ 	.short	0x0001
        /*0062*/ 	.short	0x0008
        /*0064*/ 	.byte	0x00, 0xf5, 0x21, 0x00


	//----- nvinfo : EIATTR_KPARAM_INFO
	.align		4
.L_19:
        /*0068*/ 	.byte	0x04, 0x17
        /*006a*/ 	.short	(.L_21 - .L_20)
.L_20:
        /*006c*/ 	.word	0x00000000
        /*0070*/ 	.short	0x0000
        /*0072*/ 	.short	0x0000
        /*0074*/ 	.byte	0x00, 0xf5, 0x21, 0x00


	//----- nvinfo : EIATTR_SPARSE_MMA_MASK
	.align		4
.L_21:
        /*0078*/ 	.byte	0x03, 0x50
        /*007a*/ 	.short	0x0000


	//----- nvinfo : EIATTR_MAXREG_COUNT
	.align		4
        /*007c*/ 	.byte	0x03, 0x1b
        /*007e*/ 	.short	0x00ff


	//----- nvinfo : EIATTR_NUM_BARRIERS
	.align		4
        /*0080*/ 	.byte	0x02, 0x4c
        /*0082*/ 	.byte	0x01
	.zero		1


	//----- nvinfo : EIATTR_MERCURY_ISA_VERSION
	.align		4
        /*0084*/ 	.byte	0x03, 0x5f
        /*0086*/ 	.short	0x0101


	//----- nvinfo : EIATTR_VRC_CTA_INIT_COUNT
	.align		4
        /*0088*/ 	.byte	0x02, 0x4a
	.zero		1
	.zero		1


	//----- nvinfo : EIATTR_EXIT_INSTR_OFFSETS
	.align		4
        /*008c*/ 	.byte	0x04, 0x1c
        /*008e*/ 	.short	(.L_23 - .L_22)


	//   ....[0]....
.L_22:
        /*0090*/ 	.word	0x000010d0


	//   ....[1]....
        /*0094*/ 	.word	0x00001140


	//   ....[2]....
        /*0098*/ 	.word	0x000011c0


	//----- nvinfo : EIATTR_CRS_STACK_SIZE
	.align		4
.L_23:
        /*009c*/ 	.byte	0x04, 0x1e
        /*009e*/ 	.short	(.L_25 - .L_24)
.L_24:
        /*00a0*/ 	.word	0x00000000


	//----- nvinfo : EIATTR_CBANK_PARAM_SIZE
	.align		4
.L_25:
        /*00a4*/ 	.byte	0x03, 0x19
        /*00a6*/ 	.short	0x0028


	//----- nvinfo : EIATTR_PARAM_CBANK
	.align		4
        /*00a8*/ 	.byte	0x04, 0x0a
        /*00aa*/ 	.short	(.L_27 - .L_26)
	.align		4
.L_26:
        /*00ac*/ 	.word	index@(.nv.constant0.batched_matmul_tiled_kernel_O2)
        /*00b0*/ 	.short	0x0380
        /*00b2*/ 	.short	0x0028


	//----- nvinfo : EIATTR_SW_WAR
	.align		4
.L_27:
        /*00b4*/ 	.byte	0x04, 0x36
        /*00b6*/ 	.short	(.L_29 - .L_28)
.L_28:
        /*00b8*/ 	.word	0x00000008
.L_29:


//--------------------- .nv.callgraph             --------------------------
	.section	.nv.callgraph,"",@"SHT_CUDA_CALLGRAPH"
	.align	4
	.sectionentsize	8
	.align		4
        /*0000*/ 	.word	0x00000000
	.align		4
        /*0004*/ 	.word	0xffffffff
	.align		4
        /*0008*/ 	.word	0x00000000
	.align		4
        /*000c*/ 	.word	0xfffffffe
	.align		4
        /*0010*/ 	.word	0x00000000
	.align		4
        /*0014*/ 	.word	0xfffffffd
	.align		4
        /*0018*/ 	.word	0x00000000
	.align		4
        /*001c*/ 	.word	0xfffffffc


//--------------------- .text.batched_matmul_tiled_kernel_O2 --------------------------
	.section	.text.batched_matmul_tiled_kernel_O2,"ax",@progbits
	.align	128
        .global         batched_matmul_tiled_kernel_O2
        .type           batched_matmul_tiled_kernel_O2,@function
        .size           batched_matmul_tiled_kernel_O2,(.L_x_15 - batched_matmul_tiled_kernel_O2)
        .other          batched_matmul_tiled_kernel_O2,@"STO_CUDA_ENTRY STV_DEFAULT"
batched_matmul_tiled_kernel_O2:
.text.batched_matmul_tiled_kernel_O2:
[----:B------:R-:W-:Y:S01]  /*0000*/  LDC R1, c[0x0][0x37c] ;  /* 0x0000df00ff017b82 */ /* 0x000fe20000000800 */
[----:B------:R-:W0:Y:S07]  /*0010*/  S2R R0, SR_TID.X ;  /* 0x0000000000007919 */ /* 0x000e2e0000002100 */
[----:B------:R-:W1:Y:S01]  /*0020*/  S2UR UR8, SR_CTAID.Z ;  /* 0x00000000000879c3 */ /* 0x000e620000002700 */
[----:B------:R-:W1:Y:S01]  /*0030*/  LDCU UR5, c[0x0][0x39c] ;  /* 0x00007380ff0577ac */ /* 0x000e620008000800 */
[----:B------:R-:W-:Y:S01]  /*0040*/  CS2R R22, SRZ ;  /* 0x0000000000167805 */ /* 0x000fe2000001ff00 */
[----:B------:R-:W2:Y:S01]  /*0050*/  S2R R8, SR_CTAID.X ;  /* 0x0000000000087919 */ /* 0x000ea20000002500 */
[----:B------:R-:W3:Y:S01]  /*0060*/  LDCU.64 UR6, c[0x0][0x358] ;  /* 0x00006b00ff0677ac */ /* 0x000ee20008000a00 */
[----:B------:R-:W4:Y:S03]  /*0070*/  S2R R4, SR_TID.Y ;  /* 0x0000000000047919 */ /* 0x000f260000002200 */
[----:B------:R-:W5:Y:S01]  /*0080*/  LDC.64 R14, c[0x0][0x3a0] ;  /* 0x0000e800ff0e7b82 */ /* 0x000f620000000a00 */
[----:B------:R-:W4:Y:S07]  /*0090*/  S2R R9, SR_CTAID.Y ;  /* 0x0000000000097919 */ /* 0x000f2e0000002600 */
[----:B------:R-:W3:Y:S08]  /*00a0*/  LDC.64 R20, c[0x0][0x380] ;  /* 0x0000e000ff147b82 */ /* 0x000ef00000000a00 */
[----:B------:R-:W4:Y:S01]  /*00b0*/  LDC.64 R18, c[0x0][0x388] ;  /* 0x0000e200ff127b82 */ /* 0x000f220000000a00 */
[----:B-1----:R-:W-:Y:S01]  /*00c0*/  UIMAD UR4, UR8, UR5, URZ ;  /* 0x00000005080472a4 */ /* 0x002fe2000f8e02ff */
[----:B0-----:R-:W-:-:S06]  /*00d0*/  SHF.L.U32 R5, R0, 0x1, RZ ;  /* 0x0000000100057819 */ /* 0x001fcc00000006ff */
[----:B------:R-:W0:Y:S01]  /*00e0*/  LDC.64 R16, c[0x0][0x390] ;  /* 0x0000e400ff107b82 */ /* 0x000e220000000a00 */
[C---:B-----5:R-:W-:Y:S01]  /*00f0*/  ISETP.GE.AND P0, PT, R14.reuse, 0x1, PT ;  /* 0x000000010e00780c */ /* 0x060fe20003f06270 */
[C---:B------:R-:W-:Y:S02]  /*0100*/  IMAD R2, R14.reuse, UR8, RZ ;  /* 0x000000080e027c24 */ /* 0x040fe4000f8e02ff */
[----:B------:R-:W-:Y:S02]  /*0110*/  IMAD R3, R14, UR4, RZ ;  /* 0x000000040e037c24 */ /* 0x000fe4000f8e02ff */
[----:B------:R-:W-:Y:S01]  /*0120*/  IMAD R7, R2, R15, RZ ;  /* 0x0000000f02077224 */ /* 0x000fe200078e02ff */
[----:B--2---:R-:W-:Y:S01]  /*0130*/  LEA R2, R8, R5, 0x5 ;  /* 0x0000000508027211 */ /* 0x004fe200078e28ff */
[----:B---3--:R-:W-:Y:S01]  /*0140*/  IMAD.WIDE R20, R3, 0x4, R20 ;  /* 0x0000000403147825 */ /* 0x008fe200078e0214 */
[----:B----4-:R-:W-:-:S03]  /*0150*/  LEA R6, R9, R4, 0x5 ;  /* 0x0000000409067211 */ /* 0x010fc600078e28ff */
[----:B------:R-:W-:Y:S01]  /*0160*/  IMAD R3, R15, UR4, RZ ;  /* 0x000000040f037c24 */ /* 0x000fe2000f8e02ff */
[----:B------:R-:W-:Y:S01]  /*0170*/  IADD3 R9, PT, PT, R2, 0x1, RZ ;  /* 0x0000000102097810 */ /* 0x000fe20007ffe0ff */
[----:B------:R-:W-:-:S04]  /*0180*/  IMAD.WIDE R18, R7, 0x4, R18 ;  /* 0x0000000407127825 */ /* 0x000fc800078e0212 */
[----:B0-----:R-:W-:Y:S01]  /*0190*/  IMAD.WIDE R16, R3, 0x4, R16 ;  /* 0x0000000403107825 */ /* 0x001fe200078e0210 */
[----:B------:R-:W-:Y:S06]  /*01a0*/  @!P0 BRA `(.L_x_0) ;  /* 0x0000000c00bc8947 */ /* 0x000fec0003800000 */
[----:B------:R-:W0:Y:S01]  /*01b0*/  S2R R10, SR_CgaCtaId ;  /* 0x00000000000a7919 */ /* 0x000e220000008800 */
[----:B------:R-:W1:Y:S01]  /*01c0*/  LDC R12, c[0x0][0x398] ;  /* 0x0000e600ff0c7b82 */ /* 0x000e620000000800 */
[----:B------:R-:W-:Y:S01]  /*01d0*/  MOV R3, 0x400 ;  /* 0x0000040000037802 */ /* 0x000fe20000000f00 */
[----:B------:R-:W-:Y:S01]  /*01e0*/  IMAD R9, R8, -0x20, R9 ;  /* 0xffffffe008097824 */ /* 0x000fe200078e0209 */
[----:B------:R-:W-:Y:S02]  /*01f0*/  ISETP.GE.AND P0, PT, R6, UR5, PT ;  /* 0x0000000506007c0c */ /* 0x000fe4000bf06270 */
[----:B------:R-:W-:Y:S02]  /*0200*/  CS2R R22, SRZ ;  /* 0x0000000000167805 */ /* 0x000fe4000001ff00 */
[----:B------:R-:W-:Y:S01]  /*0210*/  IADD3 R7, PT, PT, R3, 0x1080, RZ ;  /* 0x0000108003077810 */ /* 0x000fe20007ffe0ff */
[----:B------:R-:W2:Y:S01]  /*0220*/  LDCU UR9, c[0x0][0x3a0] ;  /* 0x00007400ff0977ac */ /* 0x000ea20008000800 */
[----:B------:R-:W-:Y:S01]  /*0230*/  UMOV UR4, 0x1 ;  /* 0x0000000100047882 */ /* 0x000fe20000000000 */
[----:B-1----:R-:W-:-:S02]  /*0240*/  ISETP.GT.AND P0, PT, R12, UR8, !P0 ;  /* 0x000000080c007c0c */ /* 0x002fc4000c704270 */
[----:B0-----:R-:W-:Y:S01]  /*0250*/  LEA R11, R10, R3, 0x18 ;  /* 0x000000030a0b7211 */ /* 0x001fe200078ec0ff */
[----:B------:R-:W-:Y:S01]  /*0260*/  IMAD R3, R4, R15, RZ ;  /* 0x0000000f04037224 */ /* 0x000fe200078e02ff */
[----:B------:R-:W-:Y:S01]  /*0270*/  LEA R13, R10, R7, 0x18 ;  /* 0x000000070a0d7211 */ /* 0x000fe200078ec0ff */
[----:B------:R-:W-:Y:S02]  /*0280*/  IMAD R7, R6, R14, R5 ;  /* 0x0000000e06077224 */ /* 0x000fe400078e0205 */
[----:B------:R-:W-:Y:S01]  /*0290*/  IMAD R10, R4, 0x84, R11 ;  /* 0x00000084040a7824 */ /* 0x000fe200078e020b */
[----:B------:R-:W-:Y:S01]  /*02a0*/  LEA R8, R8, R3, 0x5 ;  /* 0x0000000308087211 */ /* 0x000fe200078e28ff */
[----:B------:R-:W-:Y:S01]  /*02b0*/  IMAD R14, R4, 0x84, R13 ;  /* 0x00000084040e7824 */ /* 0x000fe200078e020d */
[----:B------:R-:W-:Y:S02]  /*02c0*/  LEA R12, R0, R13, 0x3 ;  /* 0x0000000d000c7211 */ /* 0x000fe400078e18ff */
[----:B------:R-:W-:-:S02]  /*02d0*/  IADD3 R8, PT, PT, R5, R8, RZ ;  /* 0x0000000805087210 */ /* 0x000fc40007ffe0ff */
[C---:B------:R-:W-:Y:S02]  /*02e0*/  LEA R13, R5.reuse, R10, 0x2 ;  /* 0x0000000a050d7211 */ /* 0x040fe400078e10ff */
[----:B--2---:R-:W-:-:S07]  /*02f0*/  LEA R11, R5, R14, 0x2 ;  /* 0x0000000e050b7211 */ /* 0x004fce00078e10ff */
.L_x_13:
[----:B------:R-:W-:Y:S04]  /*0300*/  BSSY.RECONVERGENT B0, `(.L_x_1) ;  /* 0x000001a000007945 */ /* 0x000fe80003800200 */
[----:B-12-4-:R-:W-:Y:S05]  /*0310*/  @!P0 BRA `(.L_x_2) ;  /* 0x0000000000548947 */ /* 0x016fea0003800000 */
[----:B------:R-:W0:Y:S01]  /*0320*/  LDC R15, c[0x0][0x3a0] ;  /* 0x0000e800ff0f7b82 */ /* 0x000e220000000800 */
[----:B------:R-:W-:-:S04]  /*0330*/  IADD3 R14, PT, PT, R5, 0x1, RZ ;  /* 0x00000001050e7810 */ /* 0x000fc80007ffe0ff */
[----:B0-----:R-:W-:-:S13]  /*0340*/  ISETP.GE.AND P1, PT, R14, R15, PT ;  /* 0x0000000f0e00720c */ /* 0x001fda0003f26270 */
[----:B------:R-:W-:Y:S05]  /*0350*/  @P1 BRA `(.L_x_3) ;  /* 0x0000000000141947 */ /* 0x000fea0003800000 */
[----:B------:R-:W-:-:S06]  /*0360*/  IMAD.WIDE.U32 R14, R7, 0x4, R20 ;  /* 0x00000004070e7825 */ /* 0x000fcc00078e0014 */
[----:B------:R-:W2:Y:S04]  /*0370*/  LDG.E.64.CONSTANT R14, desc[UR6][R14.64] ;  /* 0x000000060e0e7981 */ /* 0x000ea8000c1e9b00 */
[----:B--2---:R1:W-:Y:S04]  /*0380*/  STS [R13], R14 ;  /* 0x0000000e0d007388 */ /* 0x0043e80000000800 */
[----:B------:R1:W-:Y:S01]  /*0390*/  STS [R13+0x4], R15 ;  /* 0x0000040f0d007388 */ /* 0x0003e20000000800 */
[----:B------:R-:W-:Y:S05]  /*03a0*/  BRA `(.L_x_4) ;  /* 0x00000000003c7947 */ /* 0x000fea0003800000 */
.L_x_3:
[----:B------:R-:W-:Y:S01]  /*03b0*/  ISETP.GE.AND P1, PT, R5, R15, PT ;  /* 0x0000000f0500720c */ /* 0x000fe20003f26270 */
[----:B------:R-:W-:Y:S01]  /*03c0*/  BSSY.RECONVERGENT B1, `(.L_x_5) ;  /* 0x0000005000017945 */ /* 0x000fe20003800200 */
[----:B------:R-:W-:-:S11]  /*03d0*/  HFMA2 R14, -RZ, RZ, 0, 0 ;  /* 0x00000000ff0e7431 */ /* 0x000fd600000001ff */
[----:B------:R-:W-:Y:S05]  /*03e0*/  @P1 BRA `(.L_x_6) ;  /* 0x0000000000081947 */ /* 0x000fea0003800000 */
[----:B------:R-:W-:-:S06]  /*03f0*/  IMAD.WIDE.U32 R14, R7, 0x4, R20 ;  /* 0x00000004070e7825 */ /* 0x000fcc00078e0014 */
[----:B------:R0:W5:Y:S02]  /*0400*/  LDG.E.CONSTANT R14, desc[UR6][R14.64] ;  /* 0x000000060e0e7981 */ /* 0x000164000c1e9900 */
.L_x_6:
[----:B------:R-:W-:Y:S05]  /*0410*/  BSYNC.RECONVERGENT B1 ;  /* 0x0000000000017941 */ /* 0x000fea0003800200 */
.L_x_5:
[----:B-----5:R2:W-:Y:S01]  /*0420*/  STS [R13], R14 ;  /* 0x0000000e0d007388 */ /* 0x0205e20000000800 */
[----:B------:R-:W-:-:S13]  /*0430*/  ISETP.GT.U32.AND P1, PT, R0, 0xf, PT ;  /* 0x0000000f0000780c */ /* 0x000fda0003f24070 */
[----:B--2---:R-:W-:Y:S05]  /*0440*/  @P1 BRA `(.L_x_4) ;  /* 0x0000000000141947 */ /* 0x004fea0003800000 */
[----:B------:R2:W-:Y:S01]  /*0450*/  STS [R13+0x4], RZ ;  /* 0x000004ff0d007388 */ /* 0x0005e20000000800 */
[----:B------:R-:W-:Y:S05]  /*0460*/  BRA `(.L_x_4) ;  /* 0x00000000000c7947 */ /* 0x000fea0003800000 */
.L_x_2:
[----:B------:R-:W-:-:S13]  /*0470*/  ISETP.GT.U32.AND P1, PT, R0, 0xf, PT ;  /* 0x0000000f0000780c */ /* 0x000fda0003f24070 */
[----:B------:R0:W-:Y:S04]  /*0480*/  @!P1 STS [R13], RZ ;  /* 0x000000ff0d009388 */ /* 0x0001e80000000800 */
[----:B------:R0:W-:Y:S02]  /*0490*/  @!P1 STS [R13+0x4], RZ ;  /* 0x000004ff0d009388 */ /* 0x0001e40000000800 */
.L_x_4:
[----:B------:R-:W-:Y:S05]  /*04a0*/  BSYNC.RECONVERGENT B0 ;  /* 0x0000000000007941 */ /* 0x000fea0003800200 */
.L_x_1:
[----:B-1----:R-:W1:Y:S01]  /*04b0*/  LDC R14, c[0x0][0x398] ;  /* 0x0000e600ff0e7b82 */ /* 0x002e620000000800 */
[----:B------:R-:W-:Y:S01]  /*04c0*/  ISETP.GE.AND P1, PT, R4, UR9, PT ;  /* 0x0000000904007c0c */ /* 0x000fe2000bf26270 */
[----:B------:R-:W-:Y:S03]  /*04d0*/  BSSY.RECONVERGENT B0, `(.L_x_7) ;  /* 0x0000020000007945 */ /* 0x000fe60003800200 */
[----:B-1----:R-:W-:-:S13]  /*04e0*/  ISETP.LE.OR P1, PT, R14, UR8, P1 ;  /* 0x000000080e007c0c */ /* 0x002fda0008f23670 */
[----:B------:R-:W-:Y:S05]  /*04f0*/  @P1 BRA `(.L_x_8) ;  /* 0x0000000000641947 */ /* 0x000fea0003800000 */
[----:B0-----:R-:W0:Y:S01]  /*0500*/  LDC R15, c[0x0][0x3a4] ;  /* 0x0000e900ff0f7b82 */ /* 0x001e220000000800 */
[----:B------:R-:W-:-:S04]  /*0510*/  IADD3 R14, PT, PT, R2, 0x1, RZ ;  /* 0x00000001020e7810 */ /* 0x000fc80007ffe0ff */
[----:B0-----:R-:W-:-:S13]  /*0520*/  ISETP.GE.AND P1, PT, R14, R15, PT ;  /* 0x0000000f0e00720c */ /* 0x001fda0003f26270 */
[----:B------:R-:W-:Y:S05]  /*0530*/  @P1 BRA `(.L_x_9) ;  /* 0x0000000000241947 */ /* 0x000fea0003800000 */
[----:B------:R-:W-:Y:S02]  /*0540*/  SHF.R.S32.HI R15, RZ, 0x1f, R3 ;  /* 0x0000001fff0f7819 */ /* 0x000fe40000011403 */
[----:B------:R-:W-:-:S04]  /*0550*/  IADD3 R25, P1, PT, R2, R3, RZ ;  /* 0x0000000302197210 */ /* 0x000fc80007f3e0ff */
[----:B------:R-:W-:Y:S02]  /*0560*/  LEA.HI.X.SX32 R15, R2, R15, 0x1, P1 ;  /* 0x0000000f020f7211 */ /* 0x000fe400008f0eff */
[----:B------:R-:W-:-:S04]  /*0570*/  LEA R14, P1, R25, R18, 0x2 ;  /* 0x00000012190e7211 */ /* 0x000fc800078210ff */
[----:B------:R-:W-:-:S06]  /*0580*/  LEA.HI.X R15, R25, R19, R15, 0x2, P1 ;  /* 0x00000013190f7211 */ /* 0x000fcc00008f140f */
[----:B------:R-:W3:Y:S04]  /*0590*/  LDG.E.64.CONSTANT R14, desc[UR6][R14.64] ;  /* 0x000000060e0e7981 */ /* 0x000ee8000c1e9b00 */
[----:B---3--:R3:W-:Y:S04]  /*05a0*/  STS [R11], R14 ;  /* 0x0000000e0b007388 */ /* 0x0087e80000000800 */
[----:B------:R3:W-:Y:S01]  /*05b0*/  STS [R11+0x4], R15 ;  /* 0x0000040f0b007388 */ /* 0x0007e20000000800 */
[----:B------:R-:W-:Y:S05]  /*05c0*/  BRA `(.L_x_10) ;  /* 0x0000000000407947 */ /* 0x000fea0003800000 */
.L_x_9:
[----:B------:R-:W-:Y:S01]  /*05d0*/  ISETP.GE.AND P1, PT, R2, R15, PT ;  /* 0x0000000f0200720c */ /* 0x000fe20003f26270 */
[----:B------:R-:W-:Y:S01]  /*05e0*/  BSSY.RECONVERGENT B1, `(.L_x_11) ;  /* 0x0000005000017945 */ /* 0x000fe20003800200 */
[----:B------:R-:W-:-:S11]  /*05f0*/  MOV R14, RZ ;  /* 0x000000ff000e7202 */ /* 0x000fd60000000f00 */
[----:B------:R-:W-:Y:S05]  /*0600*/  @P1 BRA `(.L_x_12) ;  /* 0x0000000000081947 */ /* 0x000fea0003800000 */
[----:B------:R-:W-:-:S06]  /*0610*/  IMAD.WIDE R14, R8, 0x4, R18 ;  /* 0x00000004080e7825 */ /* 0x000fcc00078e0212 */
[----:B------:R0:W5:Y:S02]  /*0620*/  LDG.E.CONSTANT R14, desc[UR6][R14.64] ;  /* 0x000000060e0e7981 */ /* 0x000164000c1e9900 */
.L_x_12:
[----:B------:R-:W-:Y:S05]  /*0630*/  BSYNC.RECONVERGENT B1 ;  /* 0x0000000000017941 */ /* 0x000fea0003800200 */
.L_x_11:
[----:B-----5:R4:W-:Y:S01]  /*0640*/  STS [R11], R14 ;  /* 0x0000000e0b007388 */ /* 0x0209e20000000800 */
[----:B------:R-:W-:-:S13]  /*0650*/  ISETP.GT.U32.AND P1, PT, R9, 0x1f, PT ;  /* 0x0000001f0900780c */ /* 0x000fda0003f24070 */
[----:B----4-:R-:W-:Y:S05]  /*0660*/  @P1 BRA `(.L_x_10) ;  /* 0x0000000000181947 */ /* 0x010fea0003800000 */
[----:B------:R4:W-:Y:S01]  /*0670*/  STS [R11+0x4], RZ ;  /* 0x000004ff0b007388 */ /* 0x0009e20000000800 */
[----:B------:R-:W-:Y:S05]  /*0680*/  BRA `(.L_x_10) ;  /* 0x0000000000107947 */ /* 0x000fea0003800000 */
.L_x_8:
[----:B------:R-:W-:Y:S02]  /*0690*/  ISETP.GT.U32.AND P1, PT, R0, 0xf, PT ;  /* 0x0000000f0000780c */ /* 0x000fe40003f24070 */
[----:B------:R-:W-:-:S11]  /*06a0*/  ISETP.GT.U32.AND P2, PT, R9, 0x1f, PT ;  /* 0x0000001f0900780c */ /* 0x000fd60003f44070 */
[----:B------:R1:W-:Y:S04]  /*06b0*/  @!P1 STS [R11], RZ ;  /* 0x000000ff0b009388 */ /* 0x0003e80000000800 */
[----:B------:R1:W-:Y:S02]  /*06c0*/  @!P2 STS [R11+0x4], RZ ;  /* 0x000004ff0b00a388 */ /* 0x0003e40000000800 */
.L_x_10:
[----:B------:R-:W-:Y:S05]  /*06d0*/  BSYNC.RECONVERGENT B0 ;  /* 0x0000000000007941 */ /* 0x000fea0003800200 */
.L_x_7:
[----:B------:R-:W-:Y:S01]  /*06e0*/  BAR.SYNC.DEFER_BLOCKING 0x0 ;  /* 0x0000000000007b1d */ /* 0x000fe20000010000 */
[----:B------:R-:W-:Y:S01]  /*06f0*/  UIADD3 UR5, UPT, UPT, UR4, 0x1f, URZ ;  /* 0x0000001f04057890 */ /* 0x000fe2000fffe0ff */
[----:B------:R-:W-:Y:S01]  /*0700*/  IADD3 R4, PT, PT, R4, 0x20, RZ ;  /* 0x0000002004047810 */ /* 0x000fe20007ffe0ff */
[----:B------:R-:W-:Y:S01]  /*0710*/  UIADD3 UR4, UPT, UPT, UR4, 0x20, URZ ;  /* 0x0000002004047890 */ /* 0x000fe2000fffe0ff */
[----:B------:R-:W-:Y:S01]  /*0720*/  IADD3 R7, PT, PT, R7, 0x20, RZ ;  /* 0x0000002007077810 */ /* 0x000fe20007ffe0ff */
[----:B------:R-:W-:Y:S01]  /*0730*/  UISETP.GE.AND UP0, UPT, UR5, UR9, UPT ;  /* 0x000000090500728c */ /* 0x000fe2000bf06270 */
[----:B------:R-:W-:Y:S01]  /*0740*/  IADD3 R5, PT, PT, R5, 0x20, RZ ;  /* 0x0000002005057810 */ /* 0x000fe20007ffe0ff */
[----:B------:R-:W-:Y:S04]  /*0750*/  LDS R26, [R10] ;  /* 0x000000000a1a7984 */ /* 0x000fe80000000800 */
[----:B0--3--:R-:W0:Y:S04]  /*0760*/  LDS.64 R14, [R12] ;  /* 0x000000000c0e7984 */ /* 0x009e280000000a00 */
[----:B------:R-:W-:Y:S04]  /*0770*/  LDS R24, [R10+0x4] ;  /* 0x000004000a187984 */ /* 0x000fe80000000800 */
[----:B------:R-:W3:Y:S04]  /*0780*/  LDS R27, [R12+0x84] ;  /* 0x000084000c1b7984 */ /* 0x000ee80000000800 */
[----:B------:R-:W-:Y:S01]  /*0790*/  LDS R28, [R12+0x294] ;  /* 0x000294000c1c7984 */ /* 0x000fe20000000800 */
[C---:B0-----:R-:W-:Y:S01]  /*07a0*/  FFMA R23, R26.reuse, R14, R23 ;  /* 0x0000000e1a177223 */ /* 0x041fe20000000017 */
[----:B------:R-:W-:-:S02]  /*07b0*/  FFMA R25, R26, R15, R22 ;  /* 0x0000000f1a197223 */ /* 0x000fc40000000016 */
[----:B------:R-:W0:Y:S04]  /*07c0*/  LDS R26, [R12+0x88] ;  /* 0x000088000c1a7984 */ /* 0x000e280000000800 */
[----:B------:R-:W-:Y:S01]  /*07d0*/  LDS R22, [R10+0x8] ;  /* 0x000008000a167984 */ /* 0x000fe20000000800 */
[----:B---3--:R-:W-:-:S03]  /*07e0*/  FFMA R23, R24, R27, R23 ;  /* 0x0000001b18177223 */ /* 0x008fc60000000017 */
[----:B------:R-:W3:Y:S04]  /*07f0*/  LDS.64 R14, [R12+0x108] ;  /* 0x000108000c0e7984 */ /* 0x000ee80000000a00 */
[----:B------:R-:W-:Y:S01]  /*0800*/  LDS R27, [R10+0xc] ;  /* 0x00000c000a1b7984 */ /* 0x000fe20000000800 */
[----:B0-----:R-:W-:-:S03]  /*0810*/  FFMA R25, R24, R26, R25 ;  /* 0x0000001a18197223 */ /* 0x001fc60000000019 */
[----:B------:R-:W0:Y:S01]  /*0820*/  LDS R26, [R12+0x190] ;  /* 0x000190000c1a7984 */ /* 0x000e220000000800 */
[C---:B---3--:R-:W-:Y:S01]  /*0830*/  FFMA R14, R22.reuse, R14, R23 ;  /* 0x0000000e160e7223 */ /* 0x048fe20000000017 */
[----:B------:R-:W-:Y:S02]  /*0840*/  FFMA R15, R22, R15, R25 ;  /* 0x0000000f160f7223 */ /* 0x000fe40000000019 */
[----:B------:R-:W3:Y:S04]  /*0850*/  LDS R23, [R12+0x18c] ;  /* 0x00018c000c177984 */ /* 0x000ee80000000800 */
[----:B------:R-:W-:Y:S01]  /*0860*/  LDS R22, [R10+0x14] ;  /* 0x000014000a167984 */ /* 0x000fe20000000800 */
[C---:B0-----:R-:W-:Y:S01]  /*0870*/  FFMA R26, R27.reuse, R26, R15 ;  /* 0x0000001a1b1a7223 */ /* 0x041fe2000000000f */
[----:B---3--:R-:W-:-:S02]  /*0880*/  FFMA R24, R27, R23, R14 ;  /* 0x000000171b187223 */ /* 0x008fc4000000000e */
[----:B------:R-:W-:Y:S04]  /*0890*/  LDS R23, [R10+0x10] ;  /* 0x000010000a177984 */ /* 0x000fe80000000800 */
[----:B------:R-:W0:Y:S02]  /*08a0*/  LDS.64 R14, [R12+0x210] ;  /* 0x000210000c0e7984 */ /* 0x000e240000000a00 */
[C---:B0-----:R-:W-:Y:S01]  /*08b0*/  FFMA R25, R23.reuse, R14, R24 ;  /* 0x0000000e17197223 */ /* 0x041fe20000000018 */
[----:B------:R-:W-:Y:S01]  /*08c0*/  FFMA R27, R23, R15, R26 ;  /* 0x0000000f171b7223 */ /* 0x000fe2000000001a */
[----:B------:R-:W0:Y:S02]  /*08d0*/  LDS R24, [R12+0x298] ;  /* 0x000298000c187984 */ /* 0x000e240000000800 */
[----:B------:R-:W-:-:S02]  /*08e0*/  FFMA R28, R22, R28, R25 ;  /* 0x0000001c161c7223 */ /* 0x000fc40000000019 */
[----:B------:R-:W-:Y:S04]  /*08f0*/  LDS R23, [R10+0x18] ;  /* 0x000018000a177984 */ /* 0x000fe80000000800 */
[----:B------:R-:W3:Y:S04]  /*0900*/  LDS.64 R14, [R12+0x318] ;  /* 0x000318000c0e7984 */ /* 0x000ee80000000a00 */
[----:B------:R-:W-:Y:S04]  /*0910*/  LDS R25, [R10+0x1c] ;  /* 0x00001c000a197984 */ /* 0x000fe80000000800 */
[----:B------:R-:W5:Y:S01]  /*0920*/  LDS R26, [R12+0x3a0] ;  /* 0x0003a0000c1a7984 */ /* 0x000f620000000800 */
[----:B0-----:R-:W-:-:S03]  /*0930*/  FFMA R24, R22, R24, R27 ;  /* 0x0000001816187223 */ /* 0x001fc6000000001b */
[----:B------:R-:W0:Y:S01]  /*0940*/  LDS R22, [R12+0x39c] ;  /* 0x00039c000c167984 */ /* 0x000e220000000800 */
[C---:B---3--:R-:W-:Y:S01]  /*0950*/  FFMA R14, R23.reuse, R14, R28 ;  /* 0x0000000e170e7223 */ /* 0x048fe2000000001c */
[----:B------:R-:W-:Y:S02]  /*0960*/  FFMA R15, R23, R15, R24 ;  /* 0x0000000f170f7223 */ /* 0x000fe40000000018 */
[----:B------:R-:W-:Y:S04]  /*0970*/  LDS R28, [R12+0x4a4] ;  /* 0x0004a4000c1c7984 */ /* 0x000fe80000000800 */
[----:B------:R-:W-:Y:S01]  /*0980*/  LDS R23, [R10+0x20] ;  /* 0x000020000a177984 */ /* 0x000fe20000000800 */
[C---:B-----5:R-:W-:Y:S01]  /*0990*/  FFMA R26, R25.reuse, R26, R15 ;  /* 0x0000001a191a7223 */ /* 0x060fe2000000000f */
[----:B0-----:R-:W-:-:S02]  /*09a0*/  FFMA R24, R25, R22, R14 ;  /* 0x0000001619187223 */ /* 0x001fc4000000000e */
[----:B------:R-:W0:Y:S04]  /*09b0*/  LDS.64 R14, [R12+0x420] ;  /* 0x000420000c0e7984 */ /* 0x000e280000000a00 */
[----:B------:R-:W3:Y:S01]  /*09c0*/  LDS R22, [R10+0x24] ;  /* 0x000024000a167984 */ /* 0x000ee20000000800 */
[C---:B0-----:R-:W-:Y:S01]  /*09d0*/  FFMA R25, R23.reuse, R14, R24 ;  /* 0x0000000e17197223 */ /* 0x041fe20000000018 */
[----:B------:R-:W-:Y:S02]  /*09e0*/  FFMA R27, R23, R15, R26 ;  /* 0x0000000f171b7223 */ /* 0x000fe4000000001a */
[----:B------:R-:W0:Y:S01]  /*09f0*/  LDS R24, [R12+0x4a8] ;  /* 0x0004a8000c187984 */ /* 0x000e220000000800 */
[----:B---3--:R-:W-:-:S03]  /*0a00*/  FFMA R28, R22, R28, R25 ;  /* 0x0000001c161c7223 */ /* 0x008fc60000000019 */
        /* <DEDUP_REMOVED lines=92> */
[----:B------:R-:W-:Y:S01]  /*0fd0*/  LDS R25, [R10+0x7c] ;  /* 0x00007c000a197984 */ /* 0x000fe20000000800 */
[----:B0-----:R-:W-:-:S03]  /*0fe0*/  FFMA R24, R22, R24, R27 ;  /* 0x0000001816187223 */ /* 0x001fc6000000001b */
[----:B------:R-:W0:Y:S04]  /*0ff0*/  LDS R22, [R12+0xffc] ;  /* 0x000ffc000c167984 */ /* 0x000e280000000800 */
[----:B------:R-:W5:Y:S01]  /*1000*/  LDS R27, [R12+0x1000] ;  /* 0x001000000c1b7984 */ /* 0x000f620000000800 */
[C---:B---3--:R-:W-:Y:S01]  /*1010*/  FFMA R24, R23.reuse, R15, R24 ;  /* 0x0000000f17187223 */ /* 0x048fe20000000018 */
[----:B------:R-:W-:Y:S01]  /*1020*/  FFMA R14, R23, R14, R28 ;  /* 0x0000000e170e7223 */ /* 0x000fe2000000001c */
[----:B------:R-:W3:Y:S02]  /*1030*/  LDC R15, c[0x0][0x3a4] ;  /* 0x0000e900ff0f7b82 */ /* 0x000ee40000000800 */
[C---:B---3--:R-:W-:Y:S02]  /*1040*/  LEA R3, R15.reuse, R3, 0x5 ;  /* 0x000000030f037211 */ /* 0x048fe400078e28ff */
[----:B------:R-:W-:Y:S01]  /*1050*/  LEA R8, R15, R8, 0x5 ;  /* 0x000000080f087211 */ /* 0x000fe200078e28ff */
[C---:B0-----:R-:W-:Y:S01]  /*1060*/  FFMA R23, R25.reuse, R22, R14 ;  /* 0x0000001619177223 */ /* 0x041fe2000000000e */
[----:B-----5:R-:W-:-:S02]  /*1070*/  FFMA R22, R25, R27, R24 ;  /* 0x0000001b19167223 */ /* 0x020fc40000000018 */
[----:B------:R-:W-:Y:S06]  /*1080*/  BAR.SYNC.DEFER_BLOCKING 0x0 ;  /* 0x0000000000007b1d */ /* 0x000fec0000010000 */
[----:B------:R-:W-:Y:S05]  /*1090*/  BRA.U !UP0, `(.L_x_13) ;  /* 0xfffffff108987547 */ /* 0x000fea000b83ffff */
.L_x_0:
[----:B------:R-:W0:Y:S02]  /*10a0*/  LDC.64 R4, c[0x0][0x398] ;  /* 0x0000e600ff047b82 */ /* 0x000e240000000a00 */
[----:B0-----:R-:W-:-:S04]  /*10b0*/  ISETP.GE.AND P0, PT, R6, R5, PT ;  /* 0x000000050600720c */ /* 0x001fc80003f06270 */
[----:B------:R-:W-:-:S13]  /*10c0*/  ISETP.LE.OR P0, PT, R4, UR8, P0 ;  /* 0x0000000804007c0c */ /* 0x000fda0008703670 */
[----:B------:R-:W-:Y:S05]  /*10d0*/  @P0 EXIT ;  /* 0x000000000000094d */ /* 0x000fea0003800000 */
[C---:B------:R-:W-:Y:S02]  /*10e0*/  ISETP.GE.AND P0, PT, R2.reuse, R15, PT ;  /* 0x0000000f0200720c */ /* 0x040fe40003f06270 */
[----:B------:R-:W-:-:S04]  /*10f0*/  IADD3 R0, PT, PT, R2, 0x1, RZ ;  /* 0x0000000102007810 */ /* 0x000fc80007ffe0ff */
[----:B------:R-:W-:-:S07]  /*1100*/  ISETP.GE.AND P1, PT, R0, R15, PT ;  /* 0x0000000f0000720c */ /* 0x000fce0003f26270 */
[----:B------:R-:W-:-:S04]  /*1110*/  @!P0 IMAD R5, R6, R15, R2 ;  /* 0x0000000f06058224 */ /* 0x000fc800078e0202 */
[----:B------:R-:W-:-:S05]  /*1120*/  @!P0 IMAD.WIDE R4, R5, 0x4, R16 ;  /* 0x0000000405048825 */ /* 0x000fca00078e0210 */
[----:B------:R0:W-:Y:S01]  /*1130*/  @!P0 STG.E desc[UR6][R4.64], R23 ;  /* 0x0000001704008986 */ /* 0x0001e2000c101906 */
[----:B------:R-:W-:Y:S05]  /*1140*/  @P1 EXIT ;  /* 0x000000000000194d */ /* 0x000fea0003800000 */
[----:B------:R-:W-:-:S05]  /*1150*/  IMAD R15, R6, R15, RZ ;  /* 0x0000000f060f7224 */ /* 0x000fca00078e02ff */
[----:B------:R-:W-:Y:S02]  /*1160*/  SHF.R.S32.HI R3, RZ, 0x1f, R15 ;  /* 0x0000001fff037819 */ /* 0x000fe4000001140f */
[----:B------:R-:W-:-:S04]  /*1170*/  IADD3 R15, P0, PT, R2, R15, RZ ;  /* 0x0000000f020f7210 */ /* 0x000fc80007f1e0ff */
[----:B------:R-:W-:Y:S02]  /*1180*/  LEA.HI.X.SX32 R3, R2, R3, 0x1, P0 ;  /* 0x0000000302037211 */ /* 0x000fe400000f0eff */
[----:B------:R-:W-:-:S04]  /*1190*/  LEA R2, P0, R15, R16, 0x2 ;  /* 0x000000100f027211 */ /* 0x000fc800078010ff */
[----:B------:R-:W-:-:S05]  /*11a0*/  LEA.HI.X R3, R15, R17, R3, 0x2, P0 ;  /* 0x000000110f037211 */ /* 0x000fca00000f1403 */
[----:B------:R-:W-:Y:S01]  /*11b0*/  STG.E desc[UR6][R2.64+0x4], R22 ;  /* 0x0000041602007986 */ /* 0x000fe2000c101906 */
[----:B------:R-:W-:Y:S05]  /*11c0*/  EXIT ;  /* 0x000000000000794d */ /* 0x000fea0003800000 */
.L_x_14:
[----:B------:R-:W-:-:S00]  /*11d0*/  BRA `(.L_x_14) ;  /* 0xfffffffc00fc7947 */ /* 0x000fc0000383ffff */
[----:B------:R-:W-:-:S00]  /*11e0*/  NOP ;  /* 0x0000000000007918 */ /* 0x000fc00000000000 */
        /* <DEDUP_REMOVED lines=9> */
.L_x_15:


//--------------------- .nv.shared.batched_matmul_tiled_kernel_O2 --------------------------
	.section	.nv.shared.batched_matmul_tiled_kernel_O2,"aw",@nobits
	.sectionflags	@""
	.align	4
.nv.shared.batched_matmul_tiled_kernel_O2:
	.zero		9472


//--------------------- .nv.shared.reserved.0     --------------------------
	.section	.nv.shared.reserved.0,"aw",@nobits
	.weak		__nv_reservedSMEM_offset_0_alias
	.size		__nv_reservedSMEM_offset_0_alias, 0, 64
	.other		__nv_reservedSMEM_offset_0_alias,@"STO_CUDA_RESERVED_SHARED STV_DEFAULT"
__nv_reservedSMEM_offset_0_alias:
	.zero		0
	.zero		64


//--------------------- .nv.constant0.batched_matmul_tiled_kernel_O2 --------------------------
	.section	.nv.constant0.batched_matmul_tiled_kernel_O2,"a",@progbits
	.sectionflags	@""
	.align	4
.nv.constant0.batched_matmul_tiled_kernel_O2:
	.zero		936


//--------------------- SYMBOLS --------------------------

	.type		.nv.reservedSmem.offset0,@object
	.size		.nv.reservedSmem.offset0,0x4
	.type		.nv.reservedSmem.cap,@object
	.size		.nv.reservedSmem.cap,0x4
